//
// Generated by NVIDIA NVVM Compiler
//
// Compiler Build ID: CL-36424714
// Cuda compilation tools, release 13.0, V13.0.88
// Based on NVVM 20.0.0
//

.version 9.0
.target sm_100
.address_size 64

	// .globl	lorenz

.visible .entry lorenz(
	.param .u64 .ptr .align 1 lorenz_param_0,
	.param .u64 .ptr .align 1 lorenz_param_1,
	.param .u64 .ptr .align 1 lorenz_param_2,
	.param .u32 lorenz_param_3,
	.param .u32 lorenz_param_4,
	.param .f32 lorenz_param_5,
	.param .f32 lorenz_param_6,
	.param .f32 lorenz_param_7,
	.param .f32 lorenz_param_8
)
{
	.reg .pred 	%p<7>;
	.reg .b32 	%r<35>;
	.reg .b32 	%f<189>;
	.reg .b64 	%rd<24>;

	ld.param.u64 	%rd10, [lorenz_param_0];
	ld.param.u64 	%rd11, [lorenz_param_1];
	ld.param.u64 	%rd12, [lorenz_param_2];
	ld.param.u32 	%r12, [lorenz_param_3];
	mov.u32 	%r14, %ctaid.x;
	mov.u32 	%r15, %ntid.x;
	mov.u32 	%r16, %tid.x;
	mad.lo.s32 	%r1, %r14, %r15, %r16;
	setp.ge.s32 	%p1, %r1, %r12;
	@%p1 bra 	$L__BB0_8;
	ld.param.u32 	%r27, [lorenz_param_4];
	cvta.to.global.u64 	%rd1, %rd10;
	cvta.to.global.u64 	%rd2, %rd11;
	cvta.to.global.u64 	%rd3, %rd12;
	shr.u32 	%r17, %r12, 31;
	add.s32 	%r18, %r12, %r17;
	shr.s32 	%r19, %r18, 1;
	sub.s32 	%r20, %r1, %r19;
	cvt.rn.f32.s32 	%f16, %r20;
	fma.rn.f32 	%f185, %f16, 0f3C23D70A, 0f3F800000;
	mad.lo.s32 	%r2, %r1, %r27, %r1;
	mul.wide.s32 	%rd13, %r2, 4;
	add.s64 	%rd4, %rd1, %rd13;
	st.global.f32 	[%rd4], %f185;
	add.s64 	%rd5, %rd2, %rd13;
	mov.b32 	%r21, 1065353216;
	st.global.u32 	[%rd5], %r21;
	add.s64 	%rd6, %rd3, %rd13;
	st.global.u32 	[%rd6], %r21;
	setp.lt.s32 	%p2, %r27, 1;
	@%p2 bra 	$L__BB0_8;
	ld.param.f32 	%f174, [lorenz_param_5];
	ld.param.u32 	%r28, [lorenz_param_4];
	div.rn.f32 	%f2, %f174, 0f40C00000;
	setp.eq.s32 	%p3, %r28, 1;
	mov.f32 	%f186, 0f3F800000;
	mov.b32 	%r34, 1;
	mov.f32 	%f187, %f186;
	@%p3 bra 	$L__BB0_6;
	ld.param.u32 	%r29, [lorenz_param_4];
	and.b32  	%r25, %r29, 2147483646;
	neg.s32 	%r32, %r25;
	add.s64 	%rd15, %rd13, 4;
	add.s64 	%rd7, %rd3, %rd15;
	add.s64 	%rd8, %rd1, %rd15;
	add.s64 	%rd9, %rd2, %rd15;
	mov.f32 	%f186, 0f3F800000;
	mov.b32 	%r33, 1;
	mov.b32 	%r31, 0;
$L__BB0_4:
	ld.param.f32 	%f181, [lorenz_param_8];
	ld.param.f32 	%f179, [lorenz_param_7];
	ld.param.f32 	%f177, [lorenz_param_6];
	ld.param.f32 	%f175, [lorenz_param_5];
	mul.wide.s32 	%rd16, %r33, 4;
	add.s64 	%rd17, %rd7, %rd16;
	add.s64 	%rd18, %rd8, %rd16;
	add.s64 	%rd19, %rd9, %rd16;
	sub.f32 	%f19, %f187, %f185;
	mul.f32 	%f20, %f177, %f19;
	sub.f32 	%f21, %f179, %f186;
	mul.f32 	%f22, %f185, %f21;
	sub.f32 	%f23, %f22, %f187;
	mul.f32 	%f24, %f185, %f187;
	mul.f32 	%f25, %f181, %f186;
	sub.f32 	%f26, %f24, %f25;
	mul.f32 	%f27, %f175, 0f3F000000;
	fma.rn.f32 	%f28, %f27, %f20, %f185;
	fma.rn.f32 	%f29, %f27, %f23, %f187;
	fma.rn.f32 	%f30, %f27, %f26, %f186;
	sub.f32 	%f31, %f29, %f28;
	mul.f32 	%f32, %f177, %f31;
	sub.f32 	%f33, %f179, %f30;
	mul.f32 	%f34, %f28, %f33;
	sub.f32 	%f35, %f34, %f29;
	mul.f32 	%f36, %f28, %f29;
	mul.f32 	%f37, %f181, %f30;
	sub.f32 	%f38, %f36, %f37;
	fma.rn.f32 	%f39, %f27, %f32, %f185;
	fma.rn.f32 	%f40, %f27, %f35, %f187;
	fma.rn.f32 	%f41, %f27, %f38, %f186;
	sub.f32 	%f42, %f40, %f39;
	mul.f32 	%f43, %f177, %f42;
	sub.f32 	%f44, %f179, %f41;
	mul.f32 	%f45, %f39, %f44;
	sub.f32 	%f46, %f45, %f40;
	mul.f32 	%f47, %f39, %f40;
	mul.f32 	%f48, %f181, %f41;
	sub.f32 	%f49, %f47, %f48;
	fma.rn.f32 	%f50, %f175, %f43, %f185;
	fma.rn.f32 	%f51, %f175, %f46, %f187;
	fma.rn.f32 	%f52, %f175, %f49, %f186;
	sub.f32 	%f53, %f51, %f50;
	sub.f32 	%f54, %f179, %f52;
	mul.f32 	%f55, %f50, %f54;
	sub.f32 	%f56, %f55, %f51;
	mul.f32 	%f57, %f50, %f51;
	mul.f32 	%f58, %f181, %f52;
	sub.f32 	%f59, %f57, %f58;
	fma.rn.f32 	%f60, %f32, 0f40000000, %f20;
	fma.rn.f32 	%f61, %f43, 0f40000000, %f60;
	fma.rn.f32 	%f62, %f177, %f53, %f61;
	fma.rn.f32 	%f63, %f2, %f62, %f185;
	fma.rn.f32 	%f64, %f35, 0f40000000, %f23;
	fma.rn.f32 	%f65, %f46, 0f40000000, %f64;
	add.f32 	%f66, %f65, %f56;
	fma.rn.f32 	%f67, %f2, %f66, %f187;
	fma.rn.f32 	%f68, %f38, 0f40000000, %f26;
	fma.rn.f32 	%f69, %f49, 0f40000000, %f68;
	add.f32 	%f70, %f69, %f59;
	fma.rn.f32 	%f71, %f2, %f70, %f186;
	st.global.f32 	[%rd18+-4], %f63;
	st.global.f32 	[%rd19+-4], %f67;
	st.global.f32 	[%rd17+-4], %f71;
	sub.f32 	%f72, %f67, %f63;
	mul.f32 	%f73, %f177, %f72;
	sub.f32 	%f74, %f179, %f71;
	mul.f32 	%f75, %f63, %f74;
	sub.f32 	%f76, %f75, %f67;
	mul.f32 	%f77, %f63, %f67;
	mul.f32 	%f78, %f181, %f71;
	sub.f32 	%f79, %f77, %f78;
	fma.rn.f32 	%f80, %f27, %f73, %f63;
	fma.rn.f32 	%f81, %f27, %f76, %f67;
	fma.rn.f32 	%f82, %f27, %f79, %f71;
	sub.f32 	%f83, %f81, %f80;
	mul.f32 	%f84, %f177, %f83;
	sub.f32 	%f85, %f179, %f82;
	mul.f32 	%f86, %f80, %f85;
	sub.f32 	%f87, %f86, %f81;
	mul.f32 	%f88, %f80, %f81;
	mul.f32 	%f89, %f181, %f82;
	sub.f32 	%f90, %f88, %f89;
	fma.rn.f32 	%f91, %f27, %f84, %f63;
	fma.rn.f32 	%f92, %f27, %f87, %f67;
	fma.rn.f32 	%f93, %f27, %f90, %f71;
	sub.f32 	%f94, %f92, %f91;
	mul.f32 	%f95, %f177, %f94;
	sub.f32 	%f96, %f179, %f93;
	mul.f32 	%f97, %f91, %f96;
	sub.f32 	%f98, %f97, %f92;
	mul.f32 	%f99, %f91, %f92;
	mul.f32 	%f100, %f181, %f93;
	sub.f32 	%f101, %f99, %f100;
	fma.rn.f32 	%f102, %f175, %f95, %f63;
	fma.rn.f32 	%f103, %f175, %f98, %f67;
	fma.rn.f32 	%f104, %f175, %f101, %f71;
	sub.f32 	%f105, %f103, %f102;
	sub.f32 	%f106, %f179, %f104;
	mul.f32 	%f107, %f102, %f106;
	sub.f32 	%f108, %f107, %f103;
	mul.f32 	%f109, %f102, %f103;
	mul.f32 	%f110, %f181, %f104;
	sub.f32 	%f111, %f109, %f110;
	fma.rn.f32 	%f112, %f84, 0f40000000, %f73;
	fma.rn.f32 	%f113, %f95, 0f40000000, %f112;
	fma.rn.f32 	%f114, %f177, %f105, %f113;
	fma.rn.f32 	%f185, %f2, %f114, %f63;
	fma.rn.f32 	%f115, %f87, 0f40000000, %f76;
	fma.rn.f32 	%f116, %f98, 0f40000000, %f115;
	add.f32 	%f117, %f116, %f108;
	fma.rn.f32 	%f187, %f2, %f117, %f67;
	fma.rn.f32 	%f118, %f90, 0f40000000, %f79;
	fma.rn.f32 	%f119, %f101, 0f40000000, %f118;
	add.f32 	%f120, %f119, %f111;
	fma.rn.f32 	%f186, %f2, %f120, %f71;
	st.global.f32 	[%rd18], %f185;
	st.global.f32 	[%rd19], %f187;
	st.global.f32 	[%rd17], %f186;
	add.s32 	%r33, %r33, 2;
	add.s32 	%r32, %r32, 2;
	add.s32 	%r31, %r31, 2;
	setp.ne.s32 	%p4, %r32, 0;
	@%p4 bra 	$L__BB0_4;
	add.s32 	%r34, %r31, 1;
$L__BB0_6:
	ld.param.u32 	%r30, [lorenz_param_4];
	and.b32  	%r26, %r30, 1;
	setp.eq.b32 	%p5, %r26, 1;
	not.pred 	%p6, %p5;
	@%p6 bra 	$L__BB0_8;
	ld.param.f32 	%f182, [lorenz_param_8];
	ld.param.f32 	%f180, [lorenz_param_7];
	ld.param.f32 	%f178, [lorenz_param_6];
	ld.param.f32 	%f176, [lorenz_param_5];
	sub.f32 	%f121, %f187, %f185;
	mul.f32 	%f122, %f178, %f121;
	sub.f32 	%f123, %f180, %f186;
	mul.f32 	%f124, %f185, %f123;
	sub.f32 	%f125, %f124, %f187;
	mul.f32 	%f126, %f185, %f187;
	mul.f32 	%f127, %f182, %f186;
	sub.f32 	%f128, %f126, %f127;
	mul.f32 	%f129, %f176, 0f3F000000;
	fma.rn.f32 	%f130, %f129, %f122, %f185;
	fma.rn.f32 	%f131, %f129, %f125, %f187;
	fma.rn.f32 	%f132, %f129, %f128, %f186;
	sub.f32 	%f133, %f131, %f130;
	mul.f32 	%f134, %f178, %f133;
	sub.f32 	%f135, %f180, %f132;
	mul.f32 	%f136, %f130, %f135;
	sub.f32 	%f137, %f136, %f131;
	mul.f32 	%f138, %f130, %f131;
	mul.f32 	%f139, %f182, %f132;
	sub.f32 	%f140, %f138, %f139;
	fma.rn.f32 	%f141, %f129, %f134, %f185;
	fma.rn.f32 	%f142, %f129, %f137, %f187;
	fma.rn.f32 	%f143, %f129, %f140, %f186;
	sub.f32 	%f144, %f142, %f141;
	mul.f32 	%f145, %f178, %f144;
	sub.f32 	%f146, %f180, %f143;
	mul.f32 	%f147, %f141, %f146;
	sub.f32 	%f148, %f147, %f142;
	mul.f32 	%f149, %f141, %f142;
	mul.f32 	%f150, %f182, %f143;
	sub.f32 	%f151, %f149, %f150;
	fma.rn.f32 	%f152, %f176, %f145, %f185;
	fma.rn.f32 	%f153, %f176, %f148, %f187;
	fma.rn.f32 	%f154, %f176, %f151, %f186;
	sub.f32 	%f155, %f153, %f152;
	sub.f32 	%f156, %f180, %f154;
	mul.f32 	%f157, %f152, %f156;
	sub.f32 	%f158, %f157, %f153;
	mul.f32 	%f159, %f152, %f153;
	mul.f32 	%f160, %f182, %f154;
	sub.f32 	%f161, %f159, %f160;
	fma.rn.f32 	%f162, %f134, 0f40000000, %f122;
	fma.rn.f32 	%f163, %f145, 0f40000000, %f162;
	fma.rn.f32 	%f164, %f178, %f155, %f163;
	fma.rn.f32 	%f165, %f2, %f164, %f185;
	fma.rn.f32 	%f166, %f137, 0f40000000, %f125;
	fma.rn.f32 	%f167, %f148, 0f40000000, %f166;
	add.f32 	%f168, %f167, %f158;
	fma.rn.f32 	%f169, %f2, %f168, %f187;
	fma.rn.f32 	%f170, %f140, 0f40000000, %f128;
	fma.rn.f32 	%f171, %f151, 0f40000000, %f170;
	add.f32 	%f172, %f171, %f161;
	fma.rn.f32 	%f173, %f2, %f172, %f186;
	mul.wide.s32 	%rd20, %r34, 4;
	add.s64 	%rd21, %rd4, %rd20;
	st.global.f32 	[%rd21], %f165;
	add.s64 	%rd22, %rd5, %rd20;
	st.global.f32 	[%rd22], %f169;
	add.s64 	%rd23, %rd6, %rd20;
	st.global.f32 	[%rd23], %f173;
$L__BB0_8:
	ret;

}


// ===== COMPILED SASS (sm_100) =====

	.target	sm_100

	.elftype	@"ET_EXEC"


//--------------------- .note.nv.tkinfo           --------------------------
	.section	.note.nv.tkinfo,"",@"SHT_NOTE"
	.sectionflags	@"SHF_NOTE_NV_TKINFO"
	.tkinfo
        /*0018*/ 	.word	0x00000002
        /*0030*/ 	.string	""
        /*0030*/ 	.string	"ptxas"
        /*0030*/ 	.string	"Cuda compilation tools, release 13.0, V13.0.88"
        /*0030*/ 	.string	"Build cuda_13.0.r13.0/compiler.36424714_0"
        /*0030*/ 	.string	"-arch sm_100 -m 64 "



//--------------------- .note.nv.cuinfo           --------------------------
	.section	.note.nv.cuinfo,"",@"SHT_NOTE"
	.sectionflags	@"SHF_NOTE_NV_CUINFO"
        /*0018*/ 	.short	0x0002
        /*001a*/ 	.short	0x0064
        /*001c*/ 	.short	0x0082
	.zero		2


//--------------------- .nv.info                  --------------------------
	.section	.nv.info,"",@"SHT_CUDA_INFO"
	.align	4


	//----- nvinfo : EIATTR_REGCOUNT
	.align		4
        /*0000*/ 	.byte	0x04, 0x2f
        /*0002*/ 	.short	(.L_1 - .L_0)
	.align		4
.L_0:
        /*0004*/ 	.word	index@(lorenz)
        /*0008*/ 	.word	0x00000024


	//----- nvinfo : EIATTR_FRAME_SIZE
	.align		4
.L_1:
        /*000c*/ 	.byte	0x04, 0x11
        /*000e*/ 	.short	(.L_3 - .L_2)
	.align		4
.L_2:
        /*0010*/ 	.word	index@($__internal_0_$__cuda_sm3x_div_rn_noftz_f32_slowpath)
        /*0014*/ 	.word	0x00000000


	//----- nvinfo : EIATTR_FRAME_SIZE
	.align		4
.L_3:
        /*0018*/ 	.byte	0x04, 0x11
        /*001a*/ 	.short	(.L_5 - .L_4)
	.align		4
.L_4:
        /*001c*/ 	.word	index@(lorenz)
        /*0020*/ 	.word	0x00000000


	//----- nvinfo : EIATTR_MIN_STACK_SIZE
	.align		4
.L_5:
        /*0024*/ 	.byte	0x04, 0x12
        /*0026*/ 	.short	(.L_7 - .L_6)
	.align		4
.L_6:
        /*0028*/ 	.word	index@(lorenz)
        /*002c*/ 	.word	0x00000000
.L_7:


//--------------------- .nv.compat                --------------------------
	.section	.nv.compat,"",@"SHT_CUDA_COMPAT_INFO"
	.align	4
        /*0000*/ 	.byte	0x02, 0x09, 0x00, 0x00, 0x02, 0x02, 0x01, 0x00, 0x02, 0x05, 0x05, 0x00, 0x03, 0x07, 0x01, 0x01
        /*0010*/ 	.byte	0x02, 0x03, 0x00, 0x00, 0x02, 0x06, 0x01, 0x00, 0x04, 0x0b, 0x08, 0x00, 0x01, 0x00, 0x00, 0x00
        /*0020*/ 	.byte	0x00, 0x00, 0x00, 0x00


//--------------------- .nv.info.lorenz           --------------------------
	.section	.nv.info.lorenz,"",@"SHT_CUDA_INFO"
	.sectionflags	@""
	.align	4


	//----- nvinfo : EIATTR_CUDA_API_VERSION
	.align		4
        /*0000*/ 	.byte	0x04, 0x37
        /*0002*/ 	.short	(.L_9 - .L_8)
.L_8:
        /*0004*/ 	.word	0x00000082


	//----- nvinfo : EIATTR_KPARAM_INFO
	.align		4
.L_9:
        /*0008*/ 	.byte	0x04, 0x17
        /*000a*/ 	.short	(.L_11 - .L_10)
.L_10:
        /*000c*/ 	.word	0x00000000
        /*0010*/ 	.short	0x0008
        /*0012*/ 	.short	0x002c
        /*0014*/ 	.byte	0x00, 0xf0, 0x11, 0x00


	//----- nvinfo : EIATTR_KPARAM_INFO
	.align		4
.L_11:
        /*0018*/ 	.byte	0x04, 0x17
        /*001a*/ 	.short	(.L_13 - .L_12)
.L_12:
        /*001c*/ 	.word	0x00000000
        /*0020*/ 	.short	0x0007
        /*0022*/ 	.short	0x0028
        /*0024*/ 	.byte	0x00, 0xf0, 0x11, 0x00


	//----- nvinfo : EIATTR_KPARAM_INFO
	.align		4
.L_13:
        /*0028*/ 	.byte	0x04, 0x17
        /*002a*/ 	.short	(.L_15 - .L_14)
.L_14:
        /*002c*/ 	.word	0x00000000
        /*0030*/ 	.short	0x0006
        /*0032*/ 	.short	0x0024
        /*0034*/ 	.byte	0x00, 0xf0, 0x11, 0x00


	//----- nvinfo : EIATTR_KPARAM_INFO
	.align		4
.L_15:
        /*0038*/ 	.byte	0x04, 0x17
        /*003a*/ 	.short	(.L_17 - .L_16)
.L_16:
        /*003c*/ 	.word	0x00000000
        /*0040*/ 	.short	0x0005
        /*0042*/ 	.short	0x0020
        /*0044*/ 	.byte	0x00, 0xf0, 0x11, 0x00


	//----- nvinfo : EIATTR_KPARAM_INFO
	.align		4
.L_17:
        /*0048*/ 	.byte	0x04, 0x17
        /*004a*/ 	.short	(.L_19 - .L_18)
.L_18:
        /*004c*/ 	.word	0x00000000
        /*0050*/ 	.short	0x0004
        /*0052*/ 	.short	0x001c
        /*0054*/ 	.byte	0x00, 0xf0, 0x11, 0x00


	//----- nvinfo : EIATTR_KPARAM_INFO
	.align		4
.L_19:
        /*0058*/ 	.byte	0x04, 0x17
        /*005a*/ 	.short	(.L_21 - .L_20)
.L_20:
        /*005c*/ 	.word	0x00000000
        /*0060*/ 	.short	0x0003
        /*0062*/ 	.short	0x0018
        /*0064*/ 	.byte	0x00, 0xf0, 0x11, 0x00


	//----- nvinfo : EIATTR_KPARAM_INFO
	.align		4
.L_21:
        /*0068*/ 	.byte	0x04, 0x17
        /*006a*/ 	.short	(.L_23 - .L_22)
.L_22:
        /*006c*/ 	.word	0x00000000
        /*0070*/ 	.short	0x0002
        /*0072*/ 	.short	0x0010
        /*0074*/ 	.byte	0x00, 0xf5, 0x21, 0x00


	//----- nvinfo : EIATTR_KPARAM_INFO
	.align		4
.L_23:
        /*0078*/ 	.byte	0x04, 0x17
        /*007a*/ 	.short	(.L_25 - .L_24)
.L_24:
        /*007c*/ 	.word	0x00000000
        /*0080*/ 	.short	0x0001
        /*0082*/ 	.short	0x0008
        /*0084*/ 	.byte	0x00, 0xf5, 0x21, 0x00


	//----- nvinfo : EIATTR_KPARAM_INFO
	.align		4
.L_25:
        /*0088*/ 	.byte	0x04, 0x17
        /*008a*/ 	.short	(.L_27 - .L_26)
.L_26:
        /*008c*/ 	.word	0x00000000
        /*0090*/ 	.short	0x0000
        /*0092*/ 	.short	0x0000
        /*0094*/ 	.byte	0x00, 0xf5, 0x21, 0x00


	//----- nvinfo : EIATTR_SPARSE_MMA_MASK
	.align		4
.L_27:
        /*0098*/ 	.byte	0x03, 0x50
        /*009a*/ 	.short	0x0000


	//----- nvinfo : EIATTR_MAXREG_COUNT
	.align		4
        /*009c*/ 	.byte	0x03, 0x1b
        /*009e*/ 	.short	0x00ff


	//----- nvinfo : EIATTR_MERCURY_ISA_VERSION
	.align		4
        /*00a0*/ 	.byte	0x03, 0x5f
        /*00a2*/ 	.short	0x0101


	//----- nvinfo : EIATTR_VRC_CTA_INIT_COUNT
	.align		4
        /*00a4*/ 	.byte	0x02, 0x4a
	.zero		1
	.zero		1


	//----- nvinfo : EIATTR_EXIT_INSTR_OFFSETS
	.align		4
        /*00a8*/ 	.byte	0x04, 0x1c
        /*00aa*/ 	.short	(.L_29 - .L_28)


	//   ....[0]....
.L_28:
        /*00ac*/ 	.word	0x00000070


	//   ....[1]....
        /*00b0*/ 	.word	0x000001c0


	//   ....[2]....
        /*00b4*/ 	.word	0x00000ab0


	//   ....[3]....
        /*00b8*/ 	.word	0x00000e10


	//----- nvinfo : EIATTR_CRS_STACK_SIZE
	.align		4
.L_29:
        /*00bc*/ 	.byte	0x04, 0x1e
        /*00be*/ 	.short	(.L_31 - .L_30)
.L_30:
        /*00c0*/ 	.word	0x00000000


	//----- nvinfo : EIATTR_CBANK_PARAM_SIZE
	.align		4
.L_31:
        /*00c4*/ 	.byte	0x03, 0x19
        /*00c6*/ 	.short	0x0030


	//----- nvinfo : EIATTR_PARAM_CBANK
	.align		4
        /*00c8*/ 	.byte	0x04, 0x0a
        /*00ca*/ 	.short	(.L_33 - .L_32)
	.align		4
.L_32:
        /*00cc*/ 	.word	index@(.nv.constant0.lorenz)
        /*00d0*/ 	.short	0x0380
        /*00d2*/ 	.short	0x0030


	//----- nvinfo : EIATTR_SW_WAR
	.align		4
.L_33:
        /*00d4*/ 	.byte	0x04, 0x36
        /*00d6*/ 	.short	(.L_35 - .L_34)
.L_34:
        /*00d8*/ 	.word	0x00000008
.L_35:


//--------------------- .nv.callgraph             --------------------------
	.section	.nv.callgraph,"",@"SHT_CUDA_CALLGRAPH"
	.align	4
	.sectionentsize	8
	.align		4
        /*0000*/ 	.word	0x00000000
	.align		4
        /*0004*/ 	.word	0xffffffff
	.align		4
        /*0008*/ 	.word	0x00000000
	.align		4
        /*000c*/ 	.word	0xfffffffe
	.align		4
        /*0010*/ 	.word	0x00000000
	.align		4
        /*0014*/ 	.word	0xfffffffd
	.align		4
        /*0018*/ 	.word	0x00000000
	.align		4
        /*001c*/ 	.word	0xfffffffc


//--------------------- .text.lorenz              --------------------------
	.section	.text.lorenz,"ax",@progbits
	.align	128
        .global         lorenz
        .type           lorenz,@function
        .size           lorenz,(.L_x_12 - lorenz)
        .other          lorenz,@"STO_CUDA_ENTRY STV_DEFAULT"
lorenz:
.text.lorenz:
[----:B------:R-:W-:Y:S01]  /*0000*/  LDC R1, c[0x0][0x37c] ;  /* 0x0000df00ff017b82 */ /* 0x000fe20000000800 */
[----:B------:R-:W0:Y:S07]  /*0010*/  S2R R3, SR_TID.X ;  /* 0x0000000000037919 */ /* 0x000e2e0000002100 */
[----:B------:R-:W0:Y:S01]  /*0020*/  S2UR UR4, SR_CTAID.X ;  /* 0x00000000000479c3 */ /* 0x000e220000002500 */
[----:B------:R-:W1:Y:S07]  /*0030*/  LDCU UR5, c[0x0][0x398] ;  /* 0x00007300ff0577ac */ /* 0x000e6e0008000800 */
[----:B------:R-:W0:Y:S02]  /*0040*/  LDC R8, c[0x0][0x360] ;  /* 0x0000d800ff087b82 */ /* 0x000e240000000800 */
[----:B0-----:R-:W-:-:S05]  /*0050*/  IMAD R8, R8, UR4, R3 ;  /* 0x0000000408087c24 */ /* 0x001fca000f8e0203 */
[----:B-1----:R-:W-:-:S13]  /*0060*/  ISETP.GE.AND P0, PT, R8, UR5, PT ;  /* 0x0000000508007c0c */ /* 0x002fda000bf06270 */
[----:B------:R-:W-:Y:S05]  /*0070*/  @P0 EXIT ;  /* 0x000000000000094d */ /* 0x000fea0003800000 */
[----:B------:R-:W0:Y:S01]  /*0080*/  LDC R9, c[0x0][0x39c] ;  /* 0x0000e700ff097b82 */ /* 0x000e220000000800 */
[----:B------:R-:W-:Y:S01]  /*0090*/  ULEA.HI UR4, UR5, UR5, URZ, 0x1 ;  /* 0x0000000505047291 */ /* 0x000fe2000f8f08ff */
[----:B------:R-:W-:Y:S01]  /*00a0*/  HFMA2 R21, -RZ, RZ, 1.0341796875, -112.625 ;  /* 0x3c23d70aff157431 */ /* 0x000fe200000001ff */
[----:B------:R-:W1:Y:S02]  /*00b0*/  LDCU.64 UR6, c[0x0][0x358] ;  /* 0x00006b00ff0677ac */ /* 0x000e640008000a00 */
[----:B------:R-:W-:-:S03]  /*00c0*/  USHF.R.S32.HI UR4, URZ, 0x1, UR4 ;  /* 0x00000001ff047899 */ /* 0x000fc60008011404 */
[----:B------:R-:W2:Y:S03]  /*00d0*/  LDC.64 R6, c[0x0][0x380] ;  /* 0x0000e000ff067b82 */ /* 0x000ea60000000a00 */
[----:B------:R-:W-:-:S05]  /*00e0*/  IADD3 R0, PT, PT, R8, -UR4, RZ ;  /* 0x8000000408007c10 */ /* 0x000fca000fffe0ff */
[----:B------:R-:W3:Y:S01]  /*00f0*/  LDC.64 R4, c[0x0][0x388] ;  /* 0x0000e200ff047b82 */ /* 0x000ee20000000a00 */
[----:B------:R-:W-:-:S05]  /*0100*/  I2FP.F32.S32 R0, R0 ;  /* 0x0000000000007245 */ /* 0x000fca0000201400 */
[----:B------:R-:W-:Y:S02]  /*0110*/  FFMA R21, R0, R21, 1 ;  /* 0x3f80000000157423 */ /* 0x000fe40000000015 */
[----:B------:R-:W4:Y:S01]  /*0120*/  LDC.64 R2, c[0x0][0x390] ;  /* 0x0000e400ff027b82 */ /* 0x000f220000000a00 */
[----:B0-----:R-:W-:Y:S01]  /*0130*/  ISETP.GE.AND P0, PT, R9, 0x1, PT ;  /* 0x000000010900780c */ /* 0x001fe20003f06270 */
[----:B------:R-:W-:Y:S01]  /*0140*/  IMAD R8, R8, R9, R8 ;  /* 0x0000000908087224 */ /* 0x000fe200078e0208 */
[----:B------:R-:W-:-:S03]  /*0150*/  MOV R9, 0x3f800000 ;  /* 0x3f80000000097802 */ /* 0x000fc60000000f00 */
[----:B--2---:R-:W-:-:S05]  /*0160*/  IMAD.WIDE R6, R8, 0x4, R6 ;  /* 0x0000000408067825 */ /* 0x004fca00078e0206 */
[----:B-1----:R0:W-:Y:S01]  /*0170*/  STG.E desc[UR6][R6.64], R21 ;  /* 0x0000001506007986 */ /* 0x0021e2000c101906 */
[----:B---3--:R-:W-:-:S05]  /*0180*/  IMAD.WIDE R4, R8, 0x4, R4 ;  /* 0x0000000408047825 */ /* 0x008fca00078e0204 */
[----:B------:R0:W-:Y:S01]  /*0190*/  STG.E desc[UR6][R4.64], R9 ;  /* 0x0000000904007986 */ /* 0x0001e2000c101906 */
[----:B----4-:R-:W-:-:S05]  /*01a0*/  IMAD.WIDE R2, R8, 0x4, R2 ;  /* 0x0000000408027825 */ /* 0x010fca00078e0202 */
[----:B------:R0:W-:Y:S01]  /*01b0*/  STG.E desc[UR6][R2.64], R9 ;  /* 0x0000000902007986 */ /* 0x0001e2000c101906 */
[----:B------:R-:W-:Y:S05]  /*01c0*/  @!P0 EXIT ;  /* 0x000000000000894d */ /* 0x000fea0003800000 */
[----:B------:R-:W1:Y:S01]  /*01d0*/  LDC R12, c[0x0][0x3a0] ;  /* 0x0000e800ff0c7b82 */ /* 0x000e620000000800 */
[----:B------:R-:W-:-:S05]  /*01e0*/  MOV R10, 0x3e2aaaab ;  /* 0x3e2aaaab000a7802 */ /* 0x000fca0000000f00 */
[----:B------:R-:W-:-:S04]  /*01f0*/  FFMA R0, R10, -6, R9 ;  /* 0xc0c000000a007823 */ /* 0x000fc80000000009 */
[----:B------:R-:W-:Y:S01]  /*0200*/  FFMA R0, R0, R10, 0.16666667163372039795 ;  /* 0x3e2aaaab00007423 */ /* 0x000fe2000000000a */
[----:B-1----:R-:W1:Y:S03]  /*0210*/  FCHK P0, R12, 6 ;  /* 0x40c000000c007902 */ /* 0x002e660000000000 */
[----:B0-----:R-:W-:-:S04]  /*0220*/  FFMA R9, R0, R12, RZ ;  /* 0x0000000c00097223 */ /* 0x001fc800000000ff */
[----:B------:R-:W-:-:S04]  /*0230*/  FFMA R20, R9, -6, R12 ;  /* 0xc0c0000009147823 */ /* 0x000fc8000000000c */
[----:B------:R-:W-:Y:S01]  /*0240*/  FFMA R20, R0, R20, R9 ;  /* 0x0000001400147223 */ /* 0x000fe20000000009 */
[----:B-1----:R-:W-:Y:S06]  /*0250*/  @!P0 BRA `(.L_x_0) ;  /* 0x0000000000088947 */ /* 0x002fec0003800000 */
[----:B------:R-:W-:-:S07]  /*0260*/  MOV R10, 0x280 ;  /* 0x00000280000a7802 */ /* 0x000fce0000000f00 */
[----:B------:R-:W-:Y:S05]  /*0270*/  CALL.REL.NOINC `($__internal_0_$__cuda_sm3x_div_rn_noftz_f32_slowpath) ;  /* 0x0000000800e87944 */ /* 0x000fea0003c00000 */
.L_x_0:
[----:B------:R-:W0:Y:S01]  /*0280*/  LDC R22, c[0x0][0x39c] ;  /* 0x0000e700ff167b82 */ /* 0x000e220000000800 */
[----:B------:R-:W-:Y:S01]  /*0290*/  HFMA2 R23, -RZ, RZ, 1.875, 0 ;  /* 0x3f800000ff177431 */ /* 0x000fe200000001ff */
[----:B------:R-:W-:Y:S01]  /*02a0*/  MOV R27, 0x1 ;  /* 0x00000001001b7802 */ /* 0x000fe20000000f00 */
[----:B------:R-:W-:Y:S01]  /*02b0*/  HFMA2 R0, -RZ, RZ, 1.875, 0 ;  /* 0x3f800000ff007431 */ /* 0x000fe200000001ff */
[----:B0-----:R-:W-:-:S13]  /*02c0*/  ISETP.NE.AND P0, PT, R22, 0x1, PT ;  /* 0x000000011600780c */ /* 0x001fda0003f05270 */
[----:B------:R-:W-:Y:S05]  /*02d0*/  @!P0 BRA `(.L_x_1) ;  /* 0x0000000400ec8947 */ /* 0x000fea0003800000 */
[----:B------:R-:W0:Y:S01]  /*02e0*/  LDC R26, c[0x0][0x3a0] ;  /* 0x0000e800ff1a7b82 */ /* 0x000e220000000800 */
[----:B------:R-:W1:Y:S01]  /*02f0*/  LDCU.64 UR4, c[0x0][0x390] ;  /* 0x00007200ff0477ac */ /* 0x000e620008000a00 */
[----:B------:R-:W-:Y:S02]  /*0300*/  MOV R10, 0x4 ;  /* 0x00000004000a7802 */ /* 0x000fe40000000f00 */
[----:B------:R-:W-:Y:S01]  /*0310*/  MOV R11, 0x0 ;  /* 0x00000000000b7802 */ /* 0x000fe20000000f00 */
[----:B------:R-:W2:Y:S01]  /*0320*/  LDCU.128 UR8, c[0x0][0x380] ;  /* 0x00007000ff0877ac */ /* 0x000ea20008000c00 */
[----:B------:R-:W-:Y:S02]  /*0330*/  LOP3.LUT R24, R22, 0x7ffffffe, RZ, 0xc0, !PT ;  /* 0x7ffffffe16187812 */ /* 0x000fe400078ec0ff */
[----:B------:R-:W-:Y:S01]  /*0340*/  MOV R23, 0x3f800000 ;  /* 0x3f80000000177802 */ /* 0x000fe20000000f00 */
[----:B------:R-:W-:Y:S01]  /*0350*/  IMAD.WIDE R8, R8, 0x4, R10 ;  /* 0x0000000408087825 */ /* 0x000fe200078e020a */
[----:B------:R-:W-:Y:S01]  /*0360*/  MOV R25, 0x1 ;  /* 0x0000000100197802 */ /* 0x000fe20000000f00 */
[----:B------:R-:W3:Y:S01]  /*0370*/  LDCU UR12, c[0x0][0x3a4] ;  /* 0x00007480ff0c77ac */ /* 0x000ee20008000800 */
[----:B------:R-:W-:-:S02]  /*0380*/  MOV R27, RZ ;  /* 0x000000ff001b7202 */ /* 0x000fc40000000f00 */
[----:B------:R-:W-:Y:S01]  /*0390*/  IADD3 R24, PT, PT, -R24, RZ, RZ ;  /* 0x000000ff18187210 */ /* 0x000fe20007ffe1ff */
[----:B------:R-:W4:Y:S01]  /*03a0*/  LDCU.64 UR14, c[0x0][0x3a8] ;  /* 0x00007500ff0e77ac */ /* 0x000f220008000a00 */
[C---:B-1----:R-:W-:Y:S02]  /*03b0*/  IADD3 R12, P0, PT, R8.reuse, UR4, RZ ;  /* 0x00000004080c7c10 */ /* 0x042fe4000ff1e0ff */
[----:B--2---:R-:W-:Y:S01]  /*03c0*/  IADD3 R10, P1, PT, R8, UR8, RZ ;  /* 0x00000008080a7c10 */ /* 0x004fe2000ff3e0ff */
[----:B0-----:R-:W-:Y:S01]  /*03d0*/  FMUL R28, R26, 0.5 ;  /* 0x3f0000001a1c7820 */ /* 0x001fe20000400000 */
[----:B------:R-:W-:Y:S02]  /*03e0*/  IADD3 R8, P2, PT, R8, UR10, RZ ;  /* 0x0000000a08087c10 */ /* 0x000fe4000ff5e0ff */
[C---:B------:R-:W-:Y:S02]  /*03f0*/  IADD3.X R13, PT, PT, R9.reuse, UR5, RZ, P0, !PT ;  /* 0x00000005090d7c10 */ /* 0x040fe400087fe4ff */
[----:B------:R-:W-:-:S02]  /*0400*/  IADD3.X R11, PT, PT, R9, UR9, RZ, P1, !PT ;  /* 0x00000009090b7c10 */ /* 0x000fc40008ffe4ff */
[----:B---34-:R-:W-:-:S07]  /*0410*/  IADD3.X R9, PT, PT, R9, UR11, RZ, P2, !PT ;  /* 0x0000000b09097c10 */ /* 0x018fce00097fe4ff */
.L_x_2:
[C---:B0-----:R-:W-:Y:S01]  /*0420*/  FMUL R17, R23.reuse, UR15 ;  /* 0x0000000f17117c20 */ /* 0x041fe20008400000 */
[----:B------:R-:W-:Y:S01]  /*0430*/  FADD R16, R0, -R21 ;  /* 0x8000001500107221 */ /* 0x000fe20000000000 */
[----:B------:R-:W-:Y:S01]  /*0440*/  FADD R15, -R23, UR14 ;  /* 0x0000000e170f7e21 */ /* 0x000fe20008000100 */
[----:B------:R-:W-:Y:S01]  /*0450*/  IADD3 R24, PT, PT, R24, 0x2, RZ ;  /* 0x0000000218187810 */ /* 0x000fe20007ffe0ff */
[-C--:B------:R-:W-:Y:S01]  /*0460*/  FFMA R14, R0, R21.reuse, -R17 ;  /* 0x00000015000e7223 */ /* 0x080fe20000000811 */
[----:B------:R-:W-:Y:S01]  /*0470*/  FMUL R16, R16, UR12 ;  /* 0x0000000c10107c20 */ /* 0x000fe20008400000 */
[--C-:B------:R-:W-:Y:S01]  /*0480*/  FFMA R15, R15, R21, -R0.reuse ;  /* 0x000000150f0f7223 */ /* 0x100fe20000000800 */
[----:B------:R-:W-:Y:S01]  /*0490*/  ISETP.NE.AND P0, PT, R24, RZ, PT ;  /* 0x000000ff1800720c */ /* 0x000fe20003f05270 */
[-C--:B------:R-:W-:Y:S01]  /*04a0*/  FFMA R17, R14, R28.reuse, R23 ;  /* 0x0000001c0e117223 */ /* 0x080fe20000000017 */
[-C--:B------:R-:W-:Y:S01]  /*04b0*/  FFMA R19, R16, R28.reuse, R21 ;  /* 0x0000001c10137223 */ /* 0x080fe20000000015 */
[----:B------:R-:W-:Y:S01]  /*04c0*/  FFMA R18, R15, R28, R0 ;  /* 0x0000001c0f127223 */ /* 0x000fe20000000000 */
[----:B------:R-:W-:Y:S01]  /*04d0*/  IADD3 R27, PT, PT, R27, 0x2, RZ ;  /* 0x000000021b1b7810 */ /* 0x000fe20007ffe0ff */
[C---:B------:R-:W-:Y:S01]  /*04e0*/  FADD R30, -R17.reuse, UR14 ;  /* 0x0000000e111e7e21 */ /* 0x040fe20008000100 */
[----:B------:R-:W-:Y:S01]  /*04f0*/  FMUL R17, R17, UR15 ;  /* 0x0000000f11117c20 */ /* 0x000fe20008400000 */
[----:B------:R-:W-:-:S02]  /*0500*/  FADD R29, -R19, R18 ;  /* 0x00000012131d7221 */ /* 0x000fc40000000100 */
[C---:B------:R-:W-:Y:S01]  /*0510*/  FFMA R31, R19.reuse, R30, -R18 ;  /* 0x0000001e131f7223 */ /* 0x040fe20000000812 */
[----:B------:R-:W-:Y:S01]  /*0520*/  FFMA R19, R19, R18, -R17 ;  /* 0x0000001213137223 */ /* 0x000fe20000000811 */
[----:B------:R-:W-:Y:S02]  /*0530*/  FMUL R29, R29, UR12 ;  /* 0x0000000c1d1d7c20 */ /* 0x000fe40008400000 */
[C---:B------:R-:W-:Y:S01]  /*0540*/  FFMA R17, R28.reuse, R31, R0 ;  /* 0x0000001f1c117223 */ /* 0x040fe20000000000 */
[C---:B------:R-:W-:Y:S01]  /*0550*/  FFMA R30, R28.reuse, R19, R23 ;  /* 0x000000131c1e7223 */ /* 0x040fe20000000017 */
[----:B------:R-:W-:Y:S01]  /*0560*/  FFMA R18, R28, R29, R21 ;  /* 0x0000001d1c127223 */ /* 0x000fe20000000015 */
[----:B------:R-:W-:Y:S01]  /*0570*/  FFMA R15, R31, 2, R15 ;  /* 0x400000001f0f7823 */ /* 0x000fe2000000000f */
[----:B------:R-:W-:Y:S01]  /*0580*/  FFMA R16, R29, 2, R16 ;  /* 0x400000001d107823 */ /* 0x000fe20000000010 */
[----:B------:R-:W-:Y:S01]  /*0590*/  FMUL R31, R30, UR15 ;  /* 0x0000000f1e1f7c20 */ /* 0x000fe20008400000 */
[----:B------:R-:W-:Y:S01]  /*05a0*/  FADD R29, -R18, R17 ;  /* 0x00000011121d7221 */ /* 0x000fe20000000100 */
[----:B------:R-:W-:Y:S01]  /*05b0*/  FADD R32, -R30, UR14 ;  /* 0x0000000e1e207e21 */ /* 0x000fe20008000100 */
[----:B------:R-:W-:Y:S01]  /*05c0*/  FFMA R19, R19, 2, R14 ;  /* 0x4000000013137823 */ /* 0x000fe2000000000e */
[C---:B------:R-:W-:Y:S01]  /*05d0*/  FFMA R30, R18.reuse, R17, -R31 ;  /* 0x00000011121e7223 */ /* 0x040fe2000000081f */
[----:B------:R-:W-:Y:S01]  /*05e0*/  FMUL R29, R29, UR12 ;  /* 0x0000000c1d1d7c20 */ /* 0x000fe20008400000 */
[----:B------:R-:W-:-:S02]  /*05f0*/  FFMA R32, R18, R32, -R17 ;  /* 0x0000002012207223 */ /* 0x000fc40000000811 */
[-C--:B------:R-:W-:Y:S01]  /*0600*/  FFMA R14, R30, R26.reuse, R23 ;  /* 0x0000001a1e0e7223 */ /* 0x080fe20000000017 */
[C---:B------:R-:W-:Y:S01]  /*0610*/  FFMA R16, R29.reuse, 2, R16 ;  /* 0x400000001d107823 */ /* 0x040fe20000000010 */
[C---:B------:R-:W-:Y:S01]  /*0620*/  FFMA R18, R32.reuse, 2, R15 ;  /* 0x4000000020127823 */ /* 0x040fe2000000000f */
[-C--:B------:R-:W-:Y:S01]  /*0630*/  FFMA R29, R29, R26.reuse, R21 ;  /* 0x0000001a1d1d7223 */ /* 0x080fe20000000015 */
[----:B------:R-:W-:Y:S01]  /*0640*/  FFMA R32, R32, R26, R0 ;  /* 0x0000001a20207223 */ /* 0x000fe20000000000 */
[C---:B------:R-:W-:Y:S01]  /*0650*/  FADD R17, -R14.reuse, UR14 ;  /* 0x0000000e0e117e21 */ /* 0x040fe20008000100 */
[----:B------:R-:W-:Y:S01]  /*0660*/  FMUL R31, R14, UR15 ;  /* 0x0000000f0e1f7c20 */ /* 0x000fe20008400000 */
[----:B------:R-:W-:Y:S01]  /*0670*/  FFMA R30, R30, 2, R19 ;  /* 0x400000001e1e7823 */ /* 0x000fe20000000013 */
[C-C-:B------:R-:W-:Y:S01]  /*0680*/  FADD R15, -R29.reuse, R32.reuse ;  /* 0x000000201d0f7221 */ /* 0x140fe20000000100 */
[C---:B------:R-:W-:Y:S01]  /*0690*/  FFMA R17, R29.reuse, R17, -R32 ;  /* 0x000000111d117223 */ /* 0x040fe20000000820 */
[----:B------:R-:W-:-:S02]  /*06a0*/  FFMA R31, R29, R32, -R31 ;  /* 0x000000201d1f7223 */ /* 0x000fc4000000081f */
[----:B------:R-:W-:Y:S01]  /*06b0*/  FFMA R16, R15, UR12, R16 ;  /* 0x0000000c0f107c23 */ /* 0x000fe20008000010 */
[----:B------:R-:W-:Y:S01]  /*06c0*/  FADD R17, R17, R18 ;  /* 0x0000001211117221 */ /* 0x000fe20000000000 */
[----:B------:R-:W-:Y:S02]  /*06d0*/  FADD R30, R31, R30 ;  /* 0x0000001e1f1e7221 */ /* 0x000fe40000000000 */
[-C--:B------:R-:W-:Y:S01]  /*06e0*/  FFMA R33, R16, R20.reuse, R21 ;  /* 0x0000001410217223 */ /* 0x080fe20000000015 */
[-C--:B------:R-:W-:Y:S01]  /*06f0*/  FFMA R29, R17, R20.reuse, R0 ;  /* 0x00000014111d7223 */ /* 0x080fe20000000000 */
[----:B------:R-:W-:-:S03]  /*0700*/  FFMA R31, R30, R20, R23 ;  /* 0x000000141e1f7223 */ /* 0x000fc60000000017 */
[--C-:B------:R-:W-:Y:S01]  /*0710*/  FADD R15, -R33, R29.reuse ;  /* 0x0000001d210f7221 */ /* 0x100fe20000000100 */
[C---:B------:R-:W-:Y:S01]  /*0720*/  FADD R14, -R31.reuse, UR14 ;  /* 0x0000000e1f0e7e21 */ /* 0x040fe20008000100 */
[----:B------:R-:W-:Y:S02]  /*0730*/  FMUL R0, R31, UR15 ;  /* 0x0000000f1f007c20 */ /* 0x000fe40008400000 */
[----:B------:R-:W-:Y:S01]  /*0740*/  FMUL R15, R15, UR12 ;  /* 0x0000000c0f0f7c20 */ /* 0x000fe20008400000 */
[C---:B------:R-:W-:Y:S01]  /*0750*/  FFMA R14, R33.reuse, R14, -R29 ;  /* 0x0000000e210e7223 */ /* 0x040fe2000000081d */
[----:B------:R-:W-:Y:S02]  /*0760*/  FFMA R0, R33, R29, -R0 ;  /* 0x0000001d21007223 */ /* 0x000fe40000000800 */
[C---:B------:R-:W-:Y:S01]  /*0770*/  FFMA R19, R28.reuse, R15, R33 ;  /* 0x0000000f1c137223 */ /* 0x040fe20000000021 */
[C---:B------:R-:W-:Y:S01]  /*0780*/  FFMA R16, R28.reuse, R14, R29 ;  /* 0x0000000e1c107223 */ /* 0x040fe2000000001d */
        /* <DEDUP_REMOVED lines=9> */
[----:B------:R-:W-:Y:S01]  /*0820*/  FFMA R23, R28, R19, R31 ;  /* 0x000000131c177223 */ /* 0x000fe2000000001f */
[----:B------:R-:W-:Y:S01]  /*0830*/  FFMA R15, R18, 2, R15 ;  /* 0x40000000120f7823 */ /* 0x000fe2000000000f */
[----:B------:R-:W-:Y:S01]  /*0840*/  FFMA R14, R21, 2, R14 ;  /* 0x40000000150e7823 */ /* 0x000fe2000000000e */
[----:B------:R-:W-:Y:S01]  /*0850*/  FADD R18, -R17, R16 ;  /* 0x0000001011127221 */ /* 0x000fe20000000100 */
[C---:B------:R-:W-:Y:S01]  /*0860*/  FMUL R32, R23.reuse, UR15 ;  /* 0x0000000f17207c20 */ /* 0x040fe20008400000 */
[----:B------:R-:W-:Y:S01]  /*0870*/  FADD R23, -R23, UR14 ;  /* 0x0000000e17177e21 */ /* 0x000fe20008000100 */
[----:B------:R-:W-:Y:S01]  /*0880*/  FFMA R19, R19, 2, R0 ;  /* 0x4000000013137823 */ /* 0x000fe20000000000 */
[----:B------:R-:W-:Y:S01]  /*0890*/  FMUL R30, R18, UR12 ;  /* 0x0000000c121e7c20 */ /* 0x000fe20008400000 */
[C---:B------:R-:W-:Y:S01]  /*08a0*/  FFMA R18, R17.reuse, R16, -R32 ;  /* 0x0000001011127223 */ /* 0x040fe20000000820 */
[----:B------:R-:W-:-:S02]  /*08b0*/  FFMA R23, R17, R23, -R16 ;  /* 0x0000001711177223 */ /* 0x000fc40000000810 */
[----:B------:R-:W-:Y:S01]  /*08c0*/  FFMA R15, R30, 2, R15 ;  /* 0x400000001e0f7823 */ /* 0x000fe2000000000f */
[-C--:B------:R-:W-:Y:S01]  /*08d0*/  FFMA R0, R18, R26.reuse, R31 ;  /* 0x0000001a12007223 */ /* 0x080fe2000000001f */
        /* <DEDUP_REMOVED lines=11> */
[----:B------:R-:W-:Y:S01]  /*0990*/  FADD R32, R16, R19 ;  /* 0x0000001310207221 */ /* 0x000fe20000000000 */
[----:B------:R-:W-:-:S04]  /*09a0*/  IMAD.WIDE R14, R25, 0x4, R10 ;  /* 0x00000004190e7825 */ /* 0x000fc800078e020a */
[-C--:B------:R-:W-:Y:S01]  /*09b0*/  FFMA R21, R0, R20.reuse, R33 ;  /* 0x0000001400157223 */ /* 0x080fe20000000021 */
[-C--:B------:R-:W-:Y:S01]  /*09c0*/  FFMA R0, R30, R20.reuse, R29 ;  /* 0x000000141e007223 */ /* 0x080fe2000000001d */
[----:B------:R-:W-:Y:S01]  /*09d0*/  FFMA R23, R32, R20, R31 ;  /* 0x0000001420177223 */ /* 0x000fe2000000001f */
[C---:B------:R-:W-:Y:S01]  /*09e0*/  IMAD.WIDE R16, R25.reuse, 0x4, R8 ;  /* 0x0000000419107825 */ /* 0x040fe200078e0208 */
[----:B------:R0:W-:Y:S03]  /*09f0*/  STG.E desc[UR6][R14.64+-0x4], R33 ;  /* 0xfffffc210e007986 */ /* 0x0001e6000c101906 */
[C---:B------:R-:W-:Y:S01]  /*0a00*/  IMAD.WIDE R18, R25.reuse, 0x4, R12 ;  /* 0x0000000419127825 */ /* 0x040fe200078e020c */
[----:B------:R0:W-:Y:S01]  /*0a10*/  STG.E desc[UR6][R16.64+-0x4], R29 ;  /* 0xfffffc1d10007986 */ /* 0x0001e2000c101906 */
[----:B------:R-:W-:-:S03]  /*0a20*/  IADD3 R25, PT, PT, R25, 0x2, RZ ;  /* 0x0000000219197810 */ /* 0x000fc60007ffe0ff */
[----:B------:R0:W-:Y:S04]  /*0a30*/  STG.E desc[UR6][R18.64+-0x4], R31 ;  /* 0xfffffc1f12007986 */ /* 0x0001e8000c101906 */
[----:B------:R0:W-:Y:S04]  /*0a40*/  STG.E desc[UR6][R14.64], R21 ;  /* 0x000000150e007986 */ /* 0x0001e8000c101906 */
[----:B------:R0:W-:Y:S04]  /*0a50*/  STG.E desc[UR6][R16.64], R0 ;  /* 0x0000000010007986 */ /* 0x0001e8000c101906 */
[----:B------:R0:W-:Y:S01]  /*0a60*/  STG.E desc[UR6][R18.64], R23 ;  /* 0x0000001712007986 */ /* 0x0001e2000c101906 */
[----:B------:R-:W-:Y:S05]  /*0a70*/  @P0 BRA `(.L_x_2) ;  /* 0xfffffff800680947 */ /* 0x000fea000383ffff */
[----:B------:R-:W-:-:S07]  /*0a80*/  IADD3 R27, PT, PT, R27, 0x1, RZ ;  /* 0x000000011b1b7810 */ /* 0x000fce0007ffe0ff */
.L_x_1:
[----:B------:R-:W-:-:S04]  /*0a90*/  LOP3.LUT R22, R22, 0x1, RZ, 0xc0, !PT ;  /* 0x0000000116167812 */ /* 0x000fc800078ec0ff */
[----:B------:R-:W-:-:S13]  /*0aa0*/  ISETP.NE.U32.AND P0, PT, R22, 0x1, PT ;  /* 0x000000011600780c */ /* 0x000fda0003f05070 */
[----:B------:R-:W-:Y:S05]  /*0ab0*/  @P0 EXIT ;  /* 0x000000000000094d */ /* 0x000fea0003800000 */
[----:B------:R-:W0:Y:S01]  /*0ac0*/  LDC.64 R8, c[0x0][0x3a8] ;  /* 0x0000ea00ff087b82 */ /* 0x000e220000000a00 */
[----:B------:R-:W-:Y:S01]  /*0ad0*/  FADD R12, R0, -R21 ;  /* 0x80000015000c7221 */ /* 0x000fe20000000000 */
[----:B------:R-:W-:-:S04]  /*0ae0*/  IMAD.WIDE R6, R27, 0x4, R6 ;  /* 0x000000041b067825 */ /* 0x000fc800078e0206 */
[C---:B------:R-:W-:Y:S02]  /*0af0*/  IMAD.WIDE R4, R27.reuse, 0x4, R4 ;  /* 0x000000041b047825 */ /* 0x040fe400078e0204 */
[----:B------:R-:W1:Y:S02]  /*0b00*/  LDC.64 R10, c[0x0][0x3a0] ;  /* 0x0000e800ff0a7b82 */ /* 0x000e640000000a00 */
[----:B------:R-:W-:-:S04]  /*0b10*/  IMAD.WIDE R2, R27, 0x4, R2 ;  /* 0x000000041b027825 */ /* 0x000fc800078e0202 */
[C---:B0-----:R-:W-:Y:S01]  /*0b20*/  FMUL R15, R23.reuse, R9 ;  /* 0x00000009170f7220 */ /* 0x041fe20000400000 */
[----:B------:R-:W-:-:S04]  /*0b30*/  FADD R13, -R23, R8 ;  /* 0x00000008170d7221 */ /* 0x000fc80000000100 */
[----:B------:R-:W-:Y:S01]  /*0b40*/  FFMA R13, R13, R21, -R0 ;  /* 0x000000150d0d7223 */ /* 0x000fe20000000800 */
[----:B-1----:R-:W-:Y:S01]  /*0b50*/  FMUL R14, R12, R11 ;  /* 0x0000000b0c0e7220 */ /* 0x002fe20000400000 */
[----:B------:R-:W-:Y:S01]  /*0b60*/  FMUL R22, R10, 0.5 ;  /* 0x3f0000000a167820 */ /* 0x000fe20000400000 */
[----:B------:R-:W-:-:S03]  /*0b70*/  FFMA R12, R0, R21, -R15 ;  /* 0x00000015000c7223 */ /* 0x000fc6000000080f */
[C---:B------:R-:W-:Y:S01]  /*0b80*/  FFMA R15, R22.reuse, R14, R21 ;  /* 0x0000000e160f7223 */ /* 0x040fe20000000015 */
[C---:B------:R-:W-:Y:S01]  /*0b90*/  FFMA R17, R22.reuse, R12, R23 ;  /* 0x0000000c16117223 */ /* 0x040fe20000000017 */
[----:B------:R-:W-:-:S03]  /*0ba0*/  FFMA R16, R22, R13, R0 ;  /* 0x0000000d16107223 */ /* 0x000fc60000000000 */
[----:B------:R-:W-:Y:S01]  /*0bb0*/  FMUL R25, R17, R9 ;  /* 0x0000000911197220 */ /* 0x000fe20000400000 */
[----:B------:R-:W-:Y:S01]  /*0bc0*/  FADD R18, -R15, R16 ;  /* 0x000000100f127221 */ /* 0x000fe20000000100 */
[----:B------:R-:W-:Y:S02]  /*0bd0*/  FADD R19, -R17, R8 ;  /* 0x0000000811137221 */ /* 0x000fe40000000100 */
[C---:B------:R-:W-:Y:S01]  /*0be0*/  FFMA R25, R15.reuse, R16, -R25 ;  /* 0x000000100f197223 */ /* 0x040fe20000000819 */
[----:B------:R-:W-:Y:S01]  /*0bf0*/  FMUL R17, R18, R11 ;  /* 0x0000000b12117220 */ /* 0x000fe20000400000 */
[----:B------:R-:W-:Y:S02]  /*0c00*/  FFMA R19, R15, R19, -R16 ;  /* 0x000000130f137223 */ /* 0x000fe40000000810 */
[C---:B------:R-:W-:Y:S01]  /*0c10*/  FFMA R18, R22.reuse, R25, R23 ;  /* 0x0000001916127223 */ /* 0x040fe20000000017 */
[C---:B------:R-:W-:Y:S01]  /*0c20*/  FFMA R15, R22.reuse, R17, R21 ;  /* 0x00000011160f7223 */ /* 0x040fe20000000015 */
[----:B------:R-:W-:Y:S01]  /*0c30*/  FFMA R16, R22, R19, R0 ;  /* 0x0000001316107223 */ /* 0x000fe20000000000 */
[----:B------:R-:W-:Y:S01]  /*0c40*/  FFMA R17, R17, 2, R14 ;  /* 0x4000000011117823 */ /* 0x000fe2000000000e */
[C---:B------:R-:W-:Y:S01]  /*0c50*/  FMUL R22, R18.reuse, R9 ;  /* 0x0000000912167220 */ /* 0x040fe20000400000 */
[----:B------:R-:W-:Y:S01]  /*0c60*/  FFMA R24, R19, 2, R13 ;  /* 0x4000000013187823 */ /* 0x000fe2000000000d */
[C---:B------:R-:W-:Y:S01]  /*0c70*/  FADD R14, -R15.reuse, R16 ;  /* 0x000000100f0e7221 */ /* 0x040fe20000000100 */
[----:B------:R-:W-:Y:S01]  /*0c80*/  FADD R13, -R18, R8 ;  /* 0x00000008120d7221 */ /* 0x000fe20000000100 */
[----:B------:R-:W-:Y:S01]  /*0c90*/  FFMA R22, R15, R16, -R22 ;  /* 0x000000100f167223 */ /* 0x000fe20000000816 */
[----:B------:R-:W-:Y:S01]  /*0ca0*/  FFMA R25, R25, 2, R12 ;  /* 0x4000000019197823 */ /* 0x000fe2000000000c */
[----:B------:R-:W-:Y:S01]  /*0cb0*/  FMUL R14, R14, R11 ;  /* 0x0000000b0e0e7220 */ /* 0x000fe20000400000 */
[----:B------:R-:W-:Y:S01]  /*0cc0*/  FFMA R13, R15, R13, -R16 ;  /* 0x0000000d0f0d7223 */ /* 0x000fe20000000810 */
[CC--:B------:R-:W-:Y:S01]  /*0cd0*/  FFMA R12, R22.reuse, R10.reuse, R23 ;  /* 0x0000000a160c7223 */ /* 0x0c0fe20000000017 */
[----:B------:R-:W-:Y:S01]  /*0ce0*/  FFMA R25, R22, 2, R25 ;  /* 0x4000000016197823 */ /* 0x000fe20000000019 */
[C---:B------:R-:W-:Y:S01]  /*0cf0*/  FFMA R17, R14.reuse, 2, R17 ;  /* 0x400000000e117823 */ /* 0x040fe20000000011 */
[-C--:B------:R-:W-:Y:S01]  /*0d00*/  FFMA R14, R14, R10.reuse, R21 ;  /* 0x0000000a0e0e7223 */ /* 0x080fe20000000015 */
[C---:B------:R-:W-:Y:S01]  /*0d10*/  FFMA R15, R13.reuse, R10, R0 ;  /* 0x0000000a0d0f7223 */ /* 0x040fe20000000000 */
[C---:B------:R-:W-:Y:S01]  /*0d20*/  FADD R10, -R12.reuse, R8 ;  /* 0x000000080c0a7221 */ /* 0x040fe20000000100 */
[----:B------:R-:W-:Y:S01]  /*0d30*/  FMUL R12, R12, R9 ;  /* 0x000000090c0c7220 */ /* 0x000fe20000400000 */
[----:B------:R-:W-:Y:S01]  /*0d40*/  FFMA R13, R13, 2, R24 ;  /* 0x400000000d0d7823 */ /* 0x000fe20000000018 */
[C-C-:B------:R-:W-:Y:S01]  /*0d50*/  FADD R8, -R14.reuse, R15.reuse ;  /* 0x0000000f0e087221 */ /* 0x140fe20000000100 */
[C---:B------:R-:W-:Y:S01]  /*0d60*/  FFMA R10, R14.reuse, R10, -R15 ;  /* 0x0000000a0e0a7223 */ /* 0x040fe2000000080f */
[----:B------:R-:W-:-:S02]  /*0d70*/  FFMA R12, R14, R15, -R12 ;  /* 0x0000000f0e0c7223 */ /* 0x000fc4000000080c */
[----:B------:R-:W-:Y:S01]  /*0d80*/  FFMA R8, R8, R11, R17 ;  /* 0x0000000b08087223 */ /* 0x000fe20000000011 */
[----:B------:R-:W-:Y:S01]  /*0d90*/  FADD R13, R10, R13 ;  /* 0x0000000d0a0d7221 */ /* 0x000fe20000000000 */
[----:B------:R-:W-:Y:S02]  /*0da0*/  FADD R12, R12, R25 ;  /* 0x000000190c0c7221 */ /* 0x000fe40000000000 */
[-C--:B------:R-:W-:Y:S01]  /*0db0*/  FFMA R21, R8, R20.reuse, R21 ;  /* 0x0000001408157223 */ /* 0x080fe20000000015 */
[-C--:B------:R-:W-:Y:S01]  /*0dc0*/  FFMA R13, R13, R20.reuse, R0 ;  /* 0x000000140d0d7223 */ /* 0x080fe20000000000 */
[----:B------:R-:W-:-:S03]  /*0dd0*/  FFMA R23, R12, R20, R23 ;  /* 0x000000140c177223 */ /* 0x000fc60000000017 */
[----:B------:R-:W-:Y:S04]  /*0de0*/  STG.E desc[UR6][R6.64], R21 ;  /* 0x0000001506007986 */ /* 0x000fe8000c101906 */
[----:B------:R-:W-:Y:S04]  /*0df0*/  STG.E desc[UR6][R4.64], R13 ;  /* 0x0000000d04007986 */ /* 0x000fe8000c101906 */
[----:B------:R-:W-:Y:S01]  /*0e00*/  STG.E desc[UR6][R2.64], R23 ;  /* 0x0000001702007986 */ /* 0x000fe2000c101906 */
[----:B------:R-:W-:Y:S05]  /*0e10*/  EXIT ;  /* 0x000000000000794d */ /* 0x000fea0003800000 */
        .weak           $__internal_0_$__cuda_sm3x_div_rn_noftz_f32_slowpath
        .type           $__internal_0_$__cuda_sm3x_div_rn_noftz_f32_slowpath,@function
        .size           $__internal_0_$__cuda_sm3x_div_rn_noftz_f32_slowpath,(.L_x_12 - $__internal_0_$__cuda_sm3x_div_rn_noftz_f32_slowpath)
$__internal_0_$__cuda_sm3x_div_rn_noftz_f32_slowpath:
[----:B------:R-:W0:Y:S08]  /*0e20*/  LDC R0, c[0x0][0x3a0] ;  /* 0x0000e800ff007b82 */ /* 0x000e300000000800 */
[----:B------:R-:W1:Y:S01]  /*0e30*/  LDC R11, c[0x0][0x3a0] ;  /* 0x0000e800ff0b7b82 */ /* 0x000e620000000800 */
[----:B0-----:R-:W-:-:S04]  /*0e40*/  SHF.R.U32.HI R9, RZ, 0x17, R0 ;  /* 0x00000017ff097819 */ /* 0x001fc80000011600 */
[----:B------:R-:W-:-:S04]  /*0e50*/  LOP3.LUT R9, R9, 0xff, RZ, 0xc0, !PT ;  /* 0x000000ff09097812 */ /* 0x000fc800078ec0ff */
[----:B------:R-:W-:-:S04]  /*0e60*/  IADD3 R13, PT, PT, R9, -0x1, RZ ;  /* 0xffffffff090d7810 */ /* 0x000fc80007ffe0ff */
[----:B------:R-:W-:-:S13]  /*0e70*/  ISETP.GT.U32.OR P0, PT, R13, 0xfd, !PT ;  /* 0x000000fd0d00780c */ /* 0x000fda0007f04470 */
[----:B------:R-:W-:Y:S01]  /*0e80*/  @!P0 MOV R12, RZ ;  /* 0x000000ff000c8202 */ /* 0x000fe20000000f00 */
[----:B-1----:R-:W-:Y:S06]  /*0e90*/  @!P0 BRA `(.L_x_3) ;  /* 0x00000000003c8947 */ /* 0x002fec0003800000 */
[----:B------:R-:W-:-:S13]  /*0ea0*/  FSETP.GTU.FTZ.AND P0, PT, |R0|, +INF , PT ;  /* 0x7f8000000000780b */ /* 0x000fda0003f1c200 */
[----:B------:R-:W-:Y:S05]  /*0eb0*/  @P0 BRA `(.L_x_4) ;  /* 0x0000000400280947 */ /* 0x000fea0003800000 */
[----:B------:R-:W-:-:S05]  /*0ec0*/  HFMA2 R12, -RZ, RZ, 2.375, 0 ;  /* 0x40c00000ff0c7431 */ /* 0x000fca00000001ff */
[----:B------:R-:W-:-:S13]  /*0ed0*/  LOP3.LUT P0, RZ, R12, 0x7fffffff, R11, 0xc8, !PT ;  /* 0x7fffffff0cff7812 */ /* 0x000fda000780c80b */
[----:B------:R-:W-:Y:S05]  /*0ee0*/  @!P0 BRA `(.L_x_5) ;  /* 0x0000000400148947 */ /* 0x000fea0003800000 */
[----:B------:R-:W-:-:S13]  /*0ef0*/  LOP3.LUT P0, RZ, R11, 0x7fffffff, RZ, 0xc0, !PT ;  /* 0x7fffffff0bff7812 */ /* 0x000fda000780c0ff */
[----:B------:R-:W-:Y:S05]  /*0f00*/  @!P0 BRA `(.L_x_6) ;  /* 0x0000000400048947 */ /* 0x000fea0003800000 */
[----:B------:R-:W-:Y:S02]  /*0f10*/  FSETP.NEU.FTZ.AND P0, PT, |R0|, +INF , PT ;  /* 0x7f8000000000780b */ /* 0x000fe40003f1d200 */
[----:B------:R-:W-:-:S04]  /*0f20*/  LOP3.LUT P1, RZ, R12, 0x7fffffff, RZ, 0xc0, !PT ;  /* 0x7fffffff0cff7812 */ /* 0x000fc8000782c0ff */
[----:B------:R-:W-:-:S13]  /*0f30*/  PLOP3.LUT P0, PT, P0, P1, PT, 0x2f, 0xf2 ;  /* 0x0000000000f2781c */ /* 0x000fda0000702577 */
[----:B------:R-:W-:Y:S05]  /*0f40*/  @P0 BRA `(.L_x_7) ;  /* 0x0000000000e80947 */ /* 0x000fea0003800000 */
[----:B------:R-:W-:-:S13]  /*0f50*/  ISETP.GE.AND P0, PT, R13, RZ, PT ;  /* 0x000000ff0d00720c */ /* 0x000fda0003f06270 */
[----:B------:R-:W-:Y:S01]  /*0f60*/  @P0 MOV R12, RZ ;  /* 0x000000ff000c0202 */ /* 0x000fe20000000f00 */
[----:B------:R-:W-:Y:S01]  /*0f70*/  @!P0 FFMA R11, R0, 1.84467440737095516160e+19, RZ ;  /* 0x5f800000000b8823 */ /* 0x000fe200000000ff */
[----:B------:R-:W-:-:S07]  /*0f80*/  @!P0 MOV R12, 0xffffffc0 ;  /* 0xffffffc0000c8802 */ /* 0x000fce0000000f00 */
.L_x_3:
[----:B------:R-:W-:Y:S01]  /*0f90*/  UMOV UR4, 0x40c00000 ;  /* 0x40c0000000047882 */ /* 0x000fe20000000000 */
[----:B------:R-:W-:Y:S01]  /*0fa0*/  IADD3 R9, PT, PT, R9, -0x7f, RZ ;  /* 0xffffff8109097810 */ /* 0x000fe20007ffe0ff */
[----:B------:R-:W-:-:S03]  /*0fb0*/  UIADD3 UR4, UPT, UPT, UR4, -0x1000000, URZ ;  /* 0xff00000004047890 */ /* 0x000fc6000fffe0ff */
[----:B------:R-:W-:Y:S01]  /*0fc0*/  IADD3 R12, PT, PT, R12, -0x2, R9 ;  /* 0xfffffffe0c0c7810 */ /* 0x000fe20007ffe009 */
[----:B------:R-:W-:Y:S02]  /*0fd0*/  IMAD R0, R9, -0x800000, R11 ;  /* 0xff80000009007824 */ /* 0x000fe400078e020b */
[----:B------:R-:W-:-:S03]  /*0fe0*/  FADD.FTZ R15, -RZ, -UR4 ;  /* 0x80000004ff0f7e21 */ /* 0x000fc60008010100 */
[----:B------:R-:W0:Y:S02]  /*0ff0*/  MUFU.RCP R13, UR4 ;  /* 0x00000004000d7d08 */ /* 0x000e240008001000 */
[----:B0-----:R-:W-:-:S04]  /*1000*/  FFMA R14, R13, R15, 1 ;  /* 0x3f8000000d0e7423 */ /* 0x001fc8000000000f */
[----:B------:R-:W-:-:S04]  /*1010*/  FFMA R13, R13, R14, R13 ;  /* 0x0000000e0d0d7223 */ /* 0x000fc8000000000d */
[----:B------:R-:W-:-:S04]  /*1020*/  FFMA R14, R0, R13, RZ ;  /* 0x0000000d000e7223 */ /* 0x000fc800000000ff */
[----:B------:R-:W-:-:S04]  /*1030*/  FFMA R11, R15, R14, R0 ;  /* 0x0000000e0f0b7223 */ /* 0x000fc80000000000 */
[----:B------:R-:W-:-:S04]  /*1040*/  FFMA R14, R13, R11, R14 ;  /* 0x0000000b0d0e7223 */ /* 0x000fc8000000000e */
[----:B------:R-:W-:-:S04]  /*1050*/  FFMA R15, R15, R14, R0 ;  /* 0x0000000e0f0f7223 */ /* 0x000fc80000000000 */
[----:B------:R-:W-:-:S05]  /*1060*/  FFMA R11, R13, R15, R14 ;  /* 0x0000000f0d0b7223 */ /* 0x000fca000000000e */
[----:B------:R-:W-:-:S04]  /*1070*/  SHF.R.U32.HI R0, RZ, 0x17, R11 ;  /* 0x00000017ff007819 */ /* 0x000fc8000001160b */
[----:B------:R-:W-:-:S04]  /*1080*/  LOP3.LUT R0, R0, 0xff, RZ, 0xc0, !PT ;  /* 0x000000ff00007812 */ /* 0x000fc800078ec0ff */
[----:B------:R-:W-:-:S04]  /*1090*/  IADD3 R16, PT, PT, R0, R12, RZ ;  /* 0x0000000c00107210 */ /* 0x000fc80007ffe0ff */
[----:B------:R-:W-:-:S04]  /*10a0*/  IADD3 R0, PT, PT, R16, -0x1, RZ ;  /* 0xffffffff10007810 */ /* 0x000fc80007ffe0ff */
[----:B------:R-:W-:-:S13]  /*10b0*/  ISETP.GE.U32.AND P0, PT, R0, 0xfe, PT ;  /* 0x000000fe0000780c */ /* 0x000fda0003f06070 */
[----:B------:R-:W-:Y:S05]  /*10c0*/  @!P0 BRA `(.L_x_8) ;  /* 0x0000000000808947 */ /* 0x000fea0003800000 */
[----:B------:R-:W-:-:S13]  /*10d0*/  ISETP.GT.AND P0, PT, R16, 0xfe, PT ;  /* 0x000000fe1000780c */ /* 0x000fda0003f04270 */
[----:B------:R-:W-:Y:S05]  /*10e0*/  @P0 BRA `(.L_x_9) ;  /* 0x00000000006c0947 */ /* 0x000fea0003800000 */
[----:B------:R-:W-:-:S13]  /*10f0*/  ISETP.GE.AND P0, PT, R16, 0x1, PT ;  /* 0x000000011000780c */ /* 0x000fda0003f06270 */
[----:B------:R-:W-:Y:S05]  /*1100*/  @P0 BRA `(.L_x_10) ;  /* 0x0000000000980947 */ /* 0x000fea0003800000 */
[----:B------:R-:W-:Y:S02]  /*1110*/  ISETP.GE.AND P0, PT, R16, -0x18, PT ;  /* 0xffffffe81000780c */ /* 0x000fe40003f06270 */
[----:B------:R-:W-:-:S11]  /*1120*/  LOP3.LUT R11, R11, 0x80000000, RZ, 0xc0, !PT ;  /* 0x800000000b0b7812 */ /* 0x000fd600078ec0ff */
[----:B------:R-:W-:Y:S05]  /*1130*/  @!P0 BRA `(.L_x_10) ;  /* 0x00000000008c8947 */ /* 0x000fea0003800000 */
[CCC-:B------:R-:W-:Y:S01]  /*1140*/  FFMA.RZ R0, R13.reuse, R15.reuse, R14.reuse ;  /* 0x0000000f0d007223 */ /* 0x1c0fe2000000c00e */
[C---:B------:R-:W-:Y:S02]  /*1150*/  IADD3 R12, PT, PT, R16.reuse, 0x20, RZ ;  /* 0x00000020100c7810 */ /* 0x040fe40007ffe0ff */
[----:B------:R-:W-:Y:S02]  /*1160*/  ISETP.NE.AND P2, PT, R16, RZ, PT ;  /* 0x000000ff1000720c */ /* 0x000fe40003f45270 */
[----:B------:R-:W-:Y:S01]  /*1170*/  LOP3.LUT R9, R0, 0x7fffff, RZ, 0xc0, !PT ;  /* 0x007fffff00097812 */ /* 0x000fe200078ec0ff */
[CCC-:B------:R-:W-:Y:S01]  /*1180*/  FFMA.RP R0, R13.reuse, R15.reuse, R14.reuse ;  /* 0x0000000f0d007223 */ /* 0x1c0fe2000000800e */
[----:B------:R-:W-:Y:S01]  /*1190*/  FFMA.RM R13, R13, R15, R14 ;  /* 0x0000000f0d0d7223 */ /* 0x000fe2000000400e */
[----:B------:R-:W-:Y:S02]  /*11a0*/  ISETP.NE.AND P1, PT, R16, RZ, PT ;  /* 0x000000ff1000720c */ /* 0x000fe40003f25270 */
[----:B------:R-:W-:-:S02]  /*11b0*/  LOP3.LUT R9, R9, 0x800000, RZ, 0xfc, !PT ;  /* 0x0080000009097812 */ /* 0x000fc400078efcff */
[----:B------:R-:W-:Y:S02]  /*11c0*/  IADD3 R14, PT, PT, -R16, RZ, RZ ;  /* 0x000000ff100e7210 */ /* 0x000fe40007ffe1ff */
[----:B------:R-:W-:Y:S02]  /*11d0*/  SHF.L.U32 R12, R9, R12, RZ ;  /* 0x0000000c090c7219 */ /* 0x000fe400000006ff */
[----:B------:R-:W-:Y:S02]  /*11e0*/  FSETP.NEU.FTZ.AND P0, PT, R0, R13, PT ;  /* 0x0000000d0000720b */ /* 0x000fe40003f1d000 */
[----:B------:R-:W-:Y:S02]  /*11f0*/  SEL R0, R14, RZ, P2 ;  /* 0x000000ff0e007207 */ /* 0x000fe40001000000 */
[----:B------:R-:W-:Y:S02]  /*1200*/  ISETP.NE.AND P1, PT, R12, RZ, P1 ;  /* 0x000000ff0c00720c */ /* 0x000fe40000f25270 */
[----:B------:R-:W-:-:S02]  /*1210*/  SHF.R.U32.HI R0, RZ, R0, R9 ;  /* 0x00000000ff007219 */ /* 0x000fc40000011609 */
[----:B------:R-:W-:Y:S02]  /*1220*/  PLOP3.LUT P0, PT, P0, P1, PT, 0xf8, 0x8f ;  /* 0x00000000008f781c */ /* 0x000fe40000703f70 */
[----:B------:R-:W-:Y:S02]  /*1230*/  SHF.R.U32.HI R12, RZ, 0x1, R0 ;  /* 0x00000001ff0c7819 */ /* 0x000fe40000011600 */
[----:B------:R-:W-:-:S04]  /*1240*/  SEL R9, RZ, 0x1, !P0 ;  /* 0x00000001ff097807 */ /* 0x000fc80004000000 */
[----:B------:R-:W-:-:S04]  /*1250*/  LOP3.LUT R9, R9, 0x1, R12, 0xf8, !PT ;  /* 0x0000000109097812 */ /* 0x000fc800078ef80c */
[----:B------:R-:W-:-:S04]  /*1260*/  LOP3.LUT R9, R9, R0, RZ, 0xc0, !PT ;  /* 0x0000000009097212 */ /* 0x000fc800078ec0ff */
[----:B------:R-:W-:-:S04]  /*1270*/  IADD3 R12, PT, PT, R12, R9, RZ ;  /* 0x000000090c0c7210 */ /* 0x000fc80007ffe0ff */
[----:B------:R-:W-:Y:S01]  /*1280*/  LOP3.LUT R11, R12, R11, RZ, 0xfc, !PT ;  /* 0x0000000b0c0b7212 */ /* 0x000fe200078efcff */
[----:B------:R-:W-:Y:S06]  /*1290*/  BRA `(.L_x_10) ;  /* 0x0000000000347947 */ /* 0x000fec0003800000 */
.L_x_9:
[----:B------:R-:W-:-:S04]  /*12a0*/  LOP3.LUT R11, R11, 0x80000000, RZ, 0xc0, !PT ;  /* 0x800000000b0b7812 */ /* 0x000fc800078ec0ff */
[----:B------:R-:W-:Y:S01]  /*12b0*/  LOP3.LUT R11, R11, 0x7f800000, RZ, 0xfc, !PT ;  /* 0x7f8000000b0b7812 */ /* 0x000fe200078efcff */
[----:B------:R-:W-:Y:S06]  /*12c0*/  BRA `(.L_x_10) ;  /* 0x0000000000287947 */ /* 0x000fec0003800000 */
.L_x_8:
[----:B------:R-:W-:Y:S01]  /*12d0*/  LEA R11, R12, R11, 0x17 ;  /* 0x0000000b0c0b7211 */ /* 0x000fe200078eb8ff */
[----:B------:R-:W-:Y:S06]  /*12e0*/  BRA `(.L_x_10) ;  /* 0x0000000000207947 */ /* 0x000fec0003800000 */
.L_x_7:
[----:B------:R-:W-:-:S04]  /*12f0*/  LOP3.LUT R11, R12, 0x80000000, R11, 0x48, !PT ;  /* 0x800000000c0b7812 */ /* 0x000fc800078e480b */
[----:B------:R-:W-:Y:S01]  /*1300*/  LOP3.LUT R11, R11, 0x7f800000, RZ, 0xfc, !PT ;  /* 0x7f8000000b0b7812 */ /* 0x000fe200078efcff */
[----:B------:R-:W-:Y:S06]  /*1310*/  BRA `(.L_x_10) ;  /* 0x0000000000147947 */ /* 0x000fec0003800000 */
.L_x_6:
[----:B------:R-:W-:Y:S01]  /*1320*/  LOP3.LUT R11, R12, 0x80000000, R11, 0x48, !PT ;  /* 0x800000000c0b7812 */ /* 0x000fe200078e480b */
[----:B------:R-:W-:Y:S06]  /*1330*/  BRA `(.L_x_10) ;  /* 0x00000000000c7947 */ /* 0x000fec0003800000 */
.L_x_5:
[----:B------:R-:W0:Y:S01]  /*1340*/  MUFU.RSQ R11, -QNAN ;  /* 0xffc00000000b7908 */ /* 0x000e220000001400 */
[----:B------:R-:W-:Y:S05]  /*1350*/  BRA `(.L_x_10) ;  /* 0x0000000000047947 */ /* 0x000fea0003800000 */
.L_x_4:
[----:B------:R-:W-:-:S07]  /*1360*/  FADD.FTZ R11, R0, 6 ;  /* 0x40c00000000b7421 */ /* 0x000fce0000010000 */
.L_x_10:
[----:B0-----:R-:W-:Y:S01]  /*1370*/  MOV R20, R11 ;  /* 0x0000000b00147202 */ /* 0x001fe20000000f00 */
[----:B------:R-:W-:-:S04]  /*1380*/  HFMA2 R11, -RZ, RZ, 0, 0 ;  /* 0x00000000ff0b7431 */ /* 0x000fc800000001ff */
[----:B------:R-:W-:Y:S05]  /*1390*/  RET.REL.NODEC R10 `(lorenz) ;  /* 0xffffffec0a187950 */ /* 0x000fea0003c3ffff */
.L_x_11:
[----:B------:R-:W-:-:S00]  /*13a0*/  BRA `(.L_x_11) ;  /* 0xfffffffc00fc7947 */ /* 0x000fc0000383ffff */
[----:B------:R-:W-:-:S00]  /*13b0*/  NOP ;  /* 0x0000000000007918 */ /* 0x000fc00000000000 */
        /* <DEDUP_REMOVED lines=12> */
.L_x_12:


//--------------------- .nv.shared.reserved.0     --------------------------
	.section	.nv.shared.reserved.0,"aw",@nobits
	.weak		__nv_reservedSMEM_offset_0_alias
	.size		__nv_reservedSMEM_offset_0_alias, 0, 64
	.other		__nv_reservedSMEM_offset_0_alias,@"STO_CUDA_RESERVED_SHARED STV_DEFAULT"
__nv_reservedSMEM_offset_0_alias:
	.zero		0
	.zero		64


//--------------------- .nv.constant0.lorenz      --------------------------
	.section	.nv.constant0.lorenz,"a",@progbits
	.sectionflags	@""
	.align	4
.nv.constant0.lorenz:
	.zero		944


//--------------------- SYMBOLS --------------------------

	.type		.nv.reservedSmem.offset0,@object
	.size		.nv.reservedSmem.offset0,0x4
